//
// Generated by NVIDIA NVVM Compiler
//
// Compiler Build ID: CL-36424714
// Cuda compilation tools, release 13.0, V13.0.88
// Based on NVVM 20.0.0
//

.version 9.0
.target sm_100
.address_size 64

	// .globl	_Z14test_not_worksPfiii

.visible .entry _Z14test_not_worksPfiii(
	.param .u64 .ptr .align 1 _Z14test_not_worksPfiii_param_0,
	.param .u32 _Z14test_not_worksPfiii_param_1,
	.param .u32 _Z14test_not_worksPfiii_param_2,
	.param .u32 _Z14test_not_worksPfiii_param_3
)
{
	.local .align 8 .b8 	__local_depot0[8];
	.reg .b64 	%SP;
	.reg .b64 	%SPL;
	.reg .pred 	%p<13>;
	.reg .b32 	%r<38>;
	.reg .b32 	%f<5>;
	.reg .b64 	%rd<24>;

	mov.u64 	%SPL, __local_depot0;
	ld.param.u64 	%rd9, [_Z14test_not_worksPfiii_param_0];
	ld.param.u32 	%r22, [_Z14test_not_worksPfiii_param_1];
	ld.param.u32 	%r23, [_Z14test_not_worksPfiii_param_2];
	ld.param.u32 	%r24, [_Z14test_not_worksPfiii_param_3];
	add.u64 	%rd1, %SPL, 0;
	mov.u32 	%r37, %tid.x;
	setp.lt.s32 	%p1, %r24, 1;
	@%p1 bra 	$L__BB0_13;
	and.b32  	%r2, %r24, 15;
	setp.lt.u32 	%p2, %r24, 16;
	mov.b32 	%r31, 0;
	@%p2 bra 	$L__BB0_4;
	and.b32  	%r31, %r24, 2147483632;
	neg.s32 	%r35, %r31;
	add.s64 	%rd23, %rd1, 32;
$L__BB0_3:
	.pragma "nounroll";
	mov.f32 	%f1, 0f00000000;
	st.local.v2.f32 	[%rd23+-32], {%f1, %f1};
	st.local.v2.f32 	[%rd23+-24], {%f1, %f1};
	st.local.v2.f32 	[%rd23+-16], {%f1, %f1};
	st.local.v2.f32 	[%rd23+-8], {%f1, %f1};
	st.local.v2.f32 	[%rd23], {%f1, %f1};
	st.local.v2.f32 	[%rd23+8], {%f1, %f1};
	st.local.v2.f32 	[%rd23+16], {%f1, %f1};
	st.local.v2.f32 	[%rd23+24], {%f1, %f1};
	add.s32 	%r35, %r35, 16;
	add.s64 	%rd23, %rd23, 64;
	setp.eq.s32 	%p3, %r35, 0;
	@%p3 bra 	$L__BB0_4;
	bra.uni 	$L__BB0_3;
$L__BB0_4:
	setp.eq.s32 	%p4, %r2, 0;
	@%p4 bra 	$L__BB0_13;
	and.b32  	%r6, %r24, 7;
	setp.lt.u32 	%p5, %r2, 8;
	@%p5 bra 	$L__BB0_7;
	mul.wide.u32 	%rd11, %r31, 4;
	add.s64 	%rd12, %rd1, %rd11;
	mov.b32 	%r26, 0;
	st.local.u32 	[%rd12], %r26;
	st.local.u32 	[%rd12+4], %r26;
	st.local.u32 	[%rd12+8], %r26;
	st.local.u32 	[%rd12+12], %r26;
	st.local.u32 	[%rd12+16], %r26;
	st.local.u32 	[%rd12+20], %r26;
	st.local.u32 	[%rd12+24], %r26;
	st.local.u32 	[%rd12+28], %r26;
	add.s32 	%r31, %r31, 8;
$L__BB0_7:
	setp.eq.s32 	%p6, %r6, 0;
	@%p6 bra 	$L__BB0_13;
	and.b32  	%r9, %r24, 3;
	setp.lt.u32 	%p7, %r6, 4;
	@%p7 bra 	$L__BB0_10;
	mul.wide.u32 	%rd13, %r31, 4;
	add.s64 	%rd14, %rd1, %rd13;
	mov.b32 	%r27, 0;
	st.local.u32 	[%rd14], %r27;
	st.local.u32 	[%rd14+4], %r27;
	st.local.u32 	[%rd14+8], %r27;
	st.local.u32 	[%rd14+12], %r27;
	add.s32 	%r31, %r31, 4;
$L__BB0_10:
	setp.eq.s32 	%p8, %r9, 0;
	@%p8 bra 	$L__BB0_13;
	mul.wide.u32 	%rd15, %r31, 4;
	add.s64 	%rd22, %rd1, %rd15;
	neg.s32 	%r34, %r9;
$L__BB0_12:
	.pragma "nounroll";
	mov.b32 	%r28, 0;
	st.local.u32 	[%rd22], %r28;
	add.s64 	%rd22, %rd22, 4;
	add.s32 	%r34, %r34, 1;
	setp.ne.s32 	%p9, %r34, 0;
	@%p9 bra 	$L__BB0_12;
$L__BB0_13:
	setp.ge.s32 	%p10, %r37, %r22;
	@%p10 bra 	$L__BB0_18;
	mov.u32 	%r15, %ntid.x;
	mov.u32 	%r36, %r37;
$L__BB0_15:
	div.s32 	%r29, %r36, %r23;
	mul.wide.s32 	%rd16, %r29, 4;
	add.s64 	%rd17, %rd1, %rd16;
	ld.local.f32 	%f2, [%rd17];
	add.f32 	%f3, %f2, 0f3F800000;
	st.local.f32 	[%rd17], %f3;
	add.s32 	%r36, %r36, %r15;
	setp.lt.s32 	%p11, %r36, %r22;
	@%p11 bra 	$L__BB0_15;
	cvta.to.global.u64 	%rd8, %rd9;
$L__BB0_17:
	div.s32 	%r30, %r37, %r23;
	mul.wide.s32 	%rd18, %r30, 4;
	add.s64 	%rd19, %rd1, %rd18;
	ld.local.f32 	%f4, [%rd19];
	mul.wide.s32 	%rd20, %r37, 4;
	add.s64 	%rd21, %rd8, %rd20;
	st.global.f32 	[%rd21], %f4;
	add.s32 	%r37, %r37, %r15;
	setp.lt.s32 	%p12, %r37, %r22;
	@%p12 bra 	$L__BB0_17;
$L__BB0_18:
	ret;

}
	// .globl	_Z10test_worksPfi
.visible .entry _Z10test_worksPfi(
	.param .u64 .ptr .align 1 _Z10test_worksPfi_param_0,
	.param .u32 _Z10test_worksPfi_param_1
)
{
	.local .align 16 .b8 	__local_depot1[16];
	.reg .b64 	%SP;
	.reg .b64 	%SPL;
	.reg .pred 	%p<13>;
	.reg .b32 	%r<34>;
	.reg .b32 	%f<5>;
	.reg .b64 	%rd<23>;

	mov.u64 	%SPL, __local_depot1;
	ld.param.u64 	%rd9, [_Z10test_worksPfi_param_0];
	ld.param.u32 	%r22, [_Z10test_worksPfi_param_1];
	add.u64 	%rd1, %SPL, 0;
	mov.u32 	%r33, %tid.x;
	setp.lt.s32 	%p1, %r22, 1;
	@%p1 bra 	$L__BB1_13;
	and.b32  	%r2, %r22, 15;
	setp.lt.u32 	%p2, %r22, 16;
	mov.b32 	%r27, 0;
	@%p2 bra 	$L__BB1_4;
	and.b32  	%r27, %r22, 2147483632;
	neg.s32 	%r31, %r27;
	add.s64 	%rd22, %rd1, 32;
$L__BB1_3:
	.pragma "nounroll";
	mov.f32 	%f1, 0f00000000;
	st.local.v4.f32 	[%rd22+-32], {%f1, %f1, %f1, %f1};
	st.local.v4.f32 	[%rd22+-16], {%f1, %f1, %f1, %f1};
	st.local.v4.f32 	[%rd22], {%f1, %f1, %f1, %f1};
	st.local.v4.f32 	[%rd22+16], {%f1, %f1, %f1, %f1};
	add.s32 	%r31, %r31, 16;
	add.s64 	%rd22, %rd22, 64;
	setp.eq.s32 	%p3, %r31, 0;
	@%p3 bra 	$L__BB1_4;
	bra.uni 	$L__BB1_3;
$L__BB1_4:
	setp.eq.s32 	%p4, %r2, 0;
	@%p4 bra 	$L__BB1_13;
	and.b32  	%r6, %r22, 7;
	setp.lt.u32 	%p5, %r2, 8;
	@%p5 bra 	$L__BB1_7;
	mul.wide.u32 	%rd11, %r27, 4;
	add.s64 	%rd12, %rd1, %rd11;
	mov.b32 	%r24, 0;
	st.local.u32 	[%rd12], %r24;
	st.local.u32 	[%rd12+4], %r24;
	st.local.u32 	[%rd12+8], %r24;
	st.local.u32 	[%rd12+12], %r24;
	st.local.u32 	[%rd12+16], %r24;
	st.local.u32 	[%rd12+20], %r24;
	st.local.u32 	[%rd12+24], %r24;
	st.local.u32 	[%rd12+28], %r24;
	add.s32 	%r27, %r27, 8;
$L__BB1_7:
	setp.eq.s32 	%p6, %r6, 0;
	@%p6 bra 	$L__BB1_13;
	and.b32  	%r9, %r22, 3;
	setp.lt.u32 	%p7, %r6, 4;
	@%p7 bra 	$L__BB1_10;
	mul.wide.u32 	%rd13, %r27, 4;
	add.s64 	%rd14, %rd1, %rd13;
	mov.b32 	%r25, 0;
	st.local.u32 	[%rd14], %r25;
	st.local.u32 	[%rd14+4], %r25;
	st.local.u32 	[%rd14+8], %r25;
	st.local.u32 	[%rd14+12], %r25;
	add.s32 	%r27, %r27, 4;
$L__BB1_10:
	setp.eq.s32 	%p8, %r9, 0;
	@%p8 bra 	$L__BB1_13;
	mul.wide.u32 	%rd15, %r27, 4;
	add.s64 	%rd21, %rd1, %rd15;
	neg.s32 	%r30, %r9;
$L__BB1_12:
	.pragma "nounroll";
	mov.b32 	%r26, 0;
	st.local.u32 	[%rd21], %r26;
	add.s64 	%rd21, %rd21, 4;
	add.s32 	%r30, %r30, 1;
	setp.ne.s32 	%p9, %r30, 0;
	@%p9 bra 	$L__BB1_12;
$L__BB1_13:
	setp.ge.s32 	%p10, %r33, %r22;
	@%p10 bra 	$L__BB1_18;
	mov.u32 	%r15, %ntid.x;
	mov.u32 	%r32, %r33;
$L__BB1_15:
	mul.wide.s32 	%rd16, %r32, 4;
	add.s64 	%rd17, %rd1, %rd16;
	ld.local.f32 	%f2, [%rd17];
	add.f32 	%f3, %f2, 0f3F800000;
	st.local.f32 	[%rd17], %f3;
	add.s32 	%r32, %r32, %r15;
	setp.lt.s32 	%p11, %r32, %r22;
	@%p11 bra 	$L__BB1_15;
	cvta.to.global.u64 	%rd8, %rd9;
$L__BB1_17:
	mul.wide.s32 	%rd18, %r33, 4;
	add.s64 	%rd19, %rd1, %rd18;
	ld.local.f32 	%f4, [%rd19];
	add.s64 	%rd20, %rd8, %rd18;
	st.global.f32 	[%rd20], %f4;
	add.s32 	%r33, %r33, %r15;
	setp.lt.s32 	%p12, %r33, %r22;
	@%p12 bra 	$L__BB1_17;
$L__BB1_18:
	ret;

}


// ===== COMPILED SASS (sm_100) =====

	.target	sm_100

	.elftype	@"ET_EXEC"


//--------------------- .note.nv.tkinfo           --------------------------
	.section	.note.nv.tkinfo,"",@"SHT_NOTE"
	.sectionflags	@"SHF_NOTE_NV_TKINFO"
	.tkinfo
        /*0018*/ 	.word	0x00000002
        /*0030*/ 	.string	""
        /*0030*/ 	.string	"ptxas"
        /*0030*/ 	.string	"Cuda compilation tools, release 13.0, V13.0.88"
        /*0030*/ 	.string	"Build cuda_13.0.r13.0/compiler.36424714_0"
        /*0030*/ 	.string	"-arch sm_100 -m 64 "



//--------------------- .note.nv.cuinfo           --------------------------
	.section	.note.nv.cuinfo,"",@"SHT_NOTE"
	.sectionflags	@"SHF_NOTE_NV_CUINFO"
        /*0018*/ 	.short	0x0002
        /*001a*/ 	.short	0x0064
        /*001c*/ 	.short	0x0082
	.zero		2


//--------------------- .nv.info                  --------------------------
	.section	.nv.info,"",@"SHT_CUDA_INFO"
	.align	4


	//----- nvinfo : EIATTR_REGCOUNT
	.align		4
        /*0000*/ 	.byte	0x04, 0x2f
        /*0002*/ 	.short	(.L_1 - .L_0)
	.align		4
.L_0:
        /*0004*/ 	.word	index@(_Z14test_not_worksPfiii)
        /*0008*/ 	.word	0x0000000f


	//----- nvinfo : EIATTR_FRAME_SIZE
	.align		4
.L_1:
        /*000c*/ 	.byte	0x04, 0x11
        /*000e*/ 	.short	(.L_3 - .L_2)
	.align		4
.L_2:
        /*0010*/ 	.word	index@(_Z14test_not_worksPfiii)
        /*0014*/ 	.word	0x00000008


	//----- nvinfo : EIATTR_REGCOUNT
	.align		4
.L_3:
        /*0018*/ 	.byte	0x04, 0x2f
        /*001a*/ 	.short	(.L_5 - .L_4)
	.align		4
.L_4:
        /*001c*/ 	.word	index@(_Z10test_worksPfi)
        /*0020*/ 	.word	0x0000000c


	//----- nvinfo : EIATTR_FRAME_SIZE
	.align		4
.L_5:
        /*0024*/ 	.byte	0x04, 0x11
        /*0026*/ 	.short	(.L_7 - .L_6)
	.align		4
.L_6:
        /*0028*/ 	.word	index@(_Z10test_worksPfi)
        /*002c*/ 	.word	0x00000010


	//----- nvinfo : EIATTR_MIN_STACK_SIZE
	.align		4
.L_7:
        /*0030*/ 	.byte	0x04, 0x12
        /*0032*/ 	.short	(.L_9 - .L_8)
	.align		4
.L_8:
        /*0034*/ 	.word	index@(_Z10test_worksPfi)
        /*0038*/ 	.word	0x00000010


	//----- nvinfo : EIATTR_MIN_STACK_SIZE
	.align		4
.L_9:
        /*003c*/ 	.byte	0x04, 0x12
        /*003e*/ 	.short	(.L_11 - .L_10)
	.align		4
.L_10:
        /*0040*/ 	.word	index@(_Z14test_not_worksPfiii)
        /*0044*/ 	.word	0x00000008
.L_11:


//--------------------- .nv.compat                --------------------------
	.section	.nv.compat,"",@"SHT_CUDA_COMPAT_INFO"
	.align	4
        /*0000*/ 	.byte	0x02, 0x09, 0x00, 0x00, 0x02, 0x02, 0x01, 0x00, 0x02, 0x05, 0x05, 0x00, 0x03, 0x07, 0x01, 0x01
        /*0010*/ 	.byte	0x02, 0x03, 0x00, 0x00, 0x02, 0x06, 0x01, 0x00, 0x04, 0x0b, 0x08, 0x00, 0x09, 0x00, 0x00, 0x00
        /*0020*/ 	.byte	0x00, 0x00, 0x00, 0x00


//--------------------- .nv.info._Z10test_worksPfi --------------------------
	.section	.nv.info._Z10test_worksPfi,"",@"SHT_CUDA_INFO"
	.sectionflags	@""
	.align	4


	//----- nvinfo : EIATTR_CUDA_API_VERSION
	.align		4
        /*0000*/ 	.byte	0x04, 0x37
        /*0002*/ 	.short	(.L_13 - .L_12)
.L_12:
        /*0004*/ 	.word	0x00000082


	//----- nvinfo : EIATTR_KPARAM_INFO
	.align		4
.L_13:
        /*0008*/ 	.byte	0x04, 0x17
        /*000a*/ 	.short	(.L_15 - .L_14)
.L_14:
        /*000c*/ 	.word	0x00000000
        /*0010*/ 	.short	0x0001
        /*0012*/ 	.short	0x0008
        /*0014*/ 	.byte	0x00, 0xf0, 0x11, 0x00


	//----- nvinfo : EIATTR_KPARAM_INFO
	.align		4
.L_15:
        /*0018*/ 	.byte	0x04, 0x17
        /*001a*/ 	.short	(.L_17 - .L_16)
.L_16:
        /*001c*/ 	.word	0x00000000
        /*0020*/ 	.short	0x0000
        /*0022*/ 	.short	0x0000
        /*0024*/ 	.byte	0x00, 0xf5, 0x21, 0x00


	//----- nvinfo : EIATTR_SPARSE_MMA_MASK
	.align		4
.L_17:
        /*0028*/ 	.byte	0x03, 0x50
        /*002a*/ 	.short	0x0000


	//----- nvinfo : EIATTR_MAXREG_COUNT
	.align		4
        /*002c*/ 	.byte	0x03, 0x1b
        /*002e*/ 	.short	0x00ff


	//----- nvinfo : EIATTR_MERCURY_ISA_VERSION
	.align		4
        /*0030*/ 	.byte	0x03, 0x5f
        /*0032*/ 	.short	0x0101


	//----- nvinfo : EIATTR_VRC_CTA_INIT_COUNT
	.align		4
        /*0034*/ 	.byte	0x02, 0x4a
	.zero		1
	.zero		1


	//----- nvinfo : EIATTR_EXIT_INSTR_OFFSETS
	.align		4
        /*0038*/ 	.byte	0x04, 0x1c
        /*003a*/ 	.short	(.L_19 - .L_18)


	//   ....[0]....
.L_18:
        /*003c*/ 	.word	0x000002e0


	//   ....[1]....
        /*0040*/ 	.word	0x00000430


	//----- nvinfo : EIATTR_CRS_STACK_SIZE
	.align		4
.L_19:
        /*0044*/ 	.byte	0x04, 0x1e
        /*0046*/ 	.short	(.L_21 - .L_20)
.L_20:
        /*0048*/ 	.word	0x00000000


	//----- nvinfo : EIATTR_CBANK_PARAM_SIZE
	.align		4
.L_21:
        /*004c*/ 	.byte	0x03, 0x19
        /*004e*/ 	.short	0x000c


	//----- nvinfo : EIATTR_PARAM_CBANK
	.align		4
        /*0050*/ 	.byte	0x04, 0x0a
        /*0052*/ 	.short	(.L_23 - .L_22)
	.align		4
.L_22:
        /*0054*/ 	.word	index@(.nv.constant0._Z10test_worksPfi)
        /*0058*/ 	.short	0x0380
        /*005a*/ 	.short	0x000c


	//----- nvinfo : EIATTR_SW_WAR
	.align		4
.L_23:
        /*005c*/ 	.byte	0x04, 0x36
        /*005e*/ 	.short	(.L_25 - .L_24)
.L_24:
        /*0060*/ 	.word	0x00000008
.L_25:


//--------------------- .nv.info._Z14test_not_worksPfiii --------------------------
	.section	.nv.info._Z14test_not_worksPfiii,"",@"SHT_CUDA_INFO"
	.sectionflags	@""
	.align	4


	//----- nvinfo : EIATTR_CUDA_API_VERSION
	.align		4
        /*0000*/ 	.byte	0x04, 0x37
        /*0002*/ 	.short	(.L_27 - .L_26)
.L_26:
        /*0004*/ 	.word	0x00000082


	//----- nvinfo : EIATTR_KPARAM_INFO
	.align		4
.L_27:
        /*0008*/ 	.byte	0x04, 0x17
        /*000a*/ 	.short	(.L_29 - .L_28)
.L_28:
        /*000c*/ 	.word	0x00000000
        /*0010*/ 	.short	0x0003
        /*0012*/ 	.short	0x0010
        /*0014*/ 	.byte	0x00, 0xf0, 0x11, 0x00


	//----- nvinfo : EIATTR_KPARAM_INFO
	.align		4
.L_29:
        /*0018*/ 	.byte	0x04, 0x17
        /*001a*/ 	.short	(.L_31 - .L_30)
.L_30:
        /*001c*/ 	.word	0x00000000
        /*0020*/ 	.short	0x0002
        /*0022*/ 	.short	0x000c
        /*0024*/ 	.byte	0x00, 0xf0, 0x11, 0x00


	//----- nvinfo : EIATTR_KPARAM_INFO
	.align		4
.L_31:
        /*0028*/ 	.byte	0x04, 0x17
        /*002a*/ 	.short	(.L_33 - .L_32)
.L_32:
        /*002c*/ 	.word	0x00000000
        /*0030*/ 	.short	0x0001
        /*0032*/ 	.short	0x0008
        /*0034*/ 	.byte	0x00, 0xf0, 0x11, 0x00


	//----- nvinfo : EIATTR_KPARAM_INFO
	.align		4
.L_33:
        /*0038*/ 	.byte	0x04, 0x17
        /*003a*/ 	.short	(.L_35 - .L_34)
.L_34:
        /*003c*/ 	.word	0x00000000
        /*0040*/ 	.short	0x0000
        /*0042*/ 	.short	0x0000
        /*0044*/ 	.byte	0x00, 0xf5, 0x21, 0x00


	//----- nvinfo : EIATTR_SPARSE_MMA_MASK
	.align		4
.L_35:
        /*0048*/ 	.byte	0x03, 0x50
        /*004a*/ 	.short	0x0000


	//----- nvinfo : EIATTR_MAXREG_COUNT
	.align		4
        /*004c*/ 	.byte	0x03, 0x1b
        /*004e*/ 	.short	0x00ff


	//----- nvinfo : EIATTR_MERCURY_ISA_VERSION
	.align		4
        /*0050*/ 	.byte	0x03, 0x5f
        /*0052*/ 	.short	0x0101


	//----- nvinfo : EIATTR_VRC_CTA_INIT_COUNT
	.align		4
        /*0054*/ 	.byte	0x02, 0x4a
	.zero		1
	.zero		1


	//----- nvinfo : EIATTR_EXIT_INSTR_OFFSETS
	.align		4
        /*0058*/ 	.byte	0x04, 0x1c
        /*005a*/ 	.short	(.L_37 - .L_36)


	//   ....[0]....
.L_36:
        /*005c*/ 	.word	0x00000360


	//   ....[1]....
        /*0060*/ 	.word	0x00000810


	//----- nvinfo : EIATTR_CRS_STACK_SIZE
	.align		4
.L_37:
        /*0064*/ 	.byte	0x04, 0x1e
        /*0066*/ 	.short	(.L_39 - .L_38)
.L_38:
        /*0068*/ 	.word	0x00000000


	//----- nvinfo : EIATTR_CBANK_PARAM_SIZE
	.align		4
.L_39:
        /*006c*/ 	.byte	0x03, 0x19
        /*006e*/ 	.short	0x0014


	//----- nvinfo : EIATTR_PARAM_CBANK
	.align		4
        /*0070*/ 	.byte	0x04, 0x0a
        /*0072*/ 	.short	(.L_41 - .L_40)
	.align		4
.L_40:
        /*0074*/ 	.word	index@(.nv.constant0._Z14test_not_worksPfiii)
        /*0078*/ 	.short	0x0380
        /*007a*/ 	.short	0x0014


	//----- nvinfo : EIATTR_SW_WAR
	.align		4
.L_41:
        /*007c*/ 	.byte	0x04, 0x36
        /*007e*/ 	.short	(.L_43 - .L_42)
.L_42:
        /*0080*/ 	.word	0x00000008
.L_43:


//--------------------- .nv.callgraph             --------------------------
	.section	.nv.callgraph,"",@"SHT_CUDA_CALLGRAPH"
	.align	4
	.sectionentsize	8
	.align		4
        /*0000*/ 	.word	0x00000000
	.align		4
        /*0004*/ 	.word	0xffffffff
	.align		4
        /*0008*/ 	.word	0x00000000
	.align		4
        /*000c*/ 	.word	0xfffffffe
	.align		4
        /*0010*/ 	.word	0x00000000
	.align		4
        /*0014*/ 	.word	0xfffffffd
	.align		4
        /*0018*/ 	.word	0x00000000
	.align		4
        /*001c*/ 	.word	0xfffffffc


//--------------------- .text._Z10test_worksPfi   --------------------------
	.section	.text._Z10test_worksPfi,"ax",@progbits
	.align	128
        .global         _Z10test_worksPfi
        .type           _Z10test_worksPfi,@function
        .size           _Z10test_worksPfi,(.L_x_15 - _Z10test_worksPfi)
        .other          _Z10test_worksPfi,@"STO_CUDA_ENTRY STV_DEFAULT"
_Z10test_worksPfi:
.text._Z10test_worksPfi:
[----:B------:R-:W0:Y:S08]  /*0000*/  LDC R1, c[0x0][0x37c] ;  /* 0x0000df00ff017b82 */ /* 0x000e300000000800 */
[----:B------:R-:W1:Y:S01]  /*0010*/  LDC R9, c[0x0][0x388] ;  /* 0x0000e200ff097b82 */ /* 0x000e620000000800 */
[----:B------:R-:W2:Y:S01]  /*0020*/  S2R R0, SR_TID.X ;  /* 0x0000000000007919 */ /* 0x000ea20000002100 */
[----:B0-----:R-:W-:Y:S01]  /*0030*/  VIADD R1, R1, 0xfffffff0 ;  /* 0xfffffff001017836 */ /* 0x001fe20000000000 */
[----:B-1----:R-:W-:-:S13]  /*0040*/  ISETP.GE.AND P0, PT, R9, 0x1, PT ;  /* 0x000000010900780c */ /* 0x002fda0003f06270 */
[----:B--2---:R-:W-:Y:S05]  /*0050*/  @!P0 BRA `(.L_x_0) ;  /* 0x00000000009c8947 */ /* 0x004fea0003800000 */
[C---:B------:R-:W-:Y:S01]  /*0060*/  ISETP.GE.U32.AND P1, PT, R9.reuse, 0x10, PT ;  /* 0x000000100900780c */ /* 0x040fe20003f26070 */
[----:B------:R-:W-:Y:S01]  /*0070*/  IMAD.MOV.U32 R2, RZ, RZ, RZ ;  /* 0x000000ffff027224 */ /* 0x000fe200078e00ff */
[----:B------:R-:W-:-:S04]  /*0080*/  LOP3.LUT R5, R9, 0xf, RZ, 0xc0, !PT ;  /* 0x0000000f09057812 */ /* 0x000fc800078ec0ff */
[----:B------:R-:W-:-:S07]  /*0090*/  ISETP.NE.AND P0, PT, R5, RZ, PT ;  /* 0x000000ff0500720c */ /* 0x000fce0003f05270 */
[----:B------:R-:W-:Y:S06]  /*00a0*/  @!P1 BRA `(.L_x_1) ;  /* 0x00000000002c9947 */ /* 0x000fec0003800000 */
[----:B------:R-:W-:Y:S01]  /*00b0*/  LOP3.LUT R2, R9, 0x7ffffff0, RZ, 0xc0, !PT ;  /* 0x7ffffff009027812 */ /* 0x000fe200078ec0ff */
[----:B------:R-:W-:-:S04]  /*00c0*/  VIADD R4, R1, 0x20 ;  /* 0x0000002001047836 */ /* 0x000fc80000000000 */
[----:B------:R-:W-:-:S07]  /*00d0*/  IMAD.MOV R3, RZ, RZ, -R2 ;  /* 0x000000ffff037224 */ /* 0x000fce00078e0a02 */
.L_x_2:
[----:B------:R-:W-:Y:S01]  /*00e0*/  IADD3 R3, PT, PT, R3, 0x10, RZ ;  /* 0x0000001003037810 */ /* 0x000fe20007ffe0ff */
[----:B------:R-:W-:Y:S03]  /*00f0*/  STL.128 [R4+-0x20], RZ ;  /* 0xffffe0ff04007387 */ /* 0x000fe60000100c00 */
[----:B------:R-:W-:Y:S01]  /*0100*/  ISETP.NE.AND P1, PT, R3, RZ, PT ;  /* 0x000000ff0300720c */ /* 0x000fe20003f25270 */
[----:B------:R-:W-:Y:S04]  /*0110*/  STL.128 [R4+-0x10], RZ ;  /* 0xfffff0ff04007387 */ /* 0x000fe80000100c00 */
[----:B------:R-:W-:Y:S04]  /*0120*/  STL.128 [R4], RZ ;  /* 0x000000ff04007387 */ /* 0x000fe80000100c00 */
[----:B------:R0:W-:Y:S02]  /*0130*/  STL.128 [R4+0x10], RZ ;  /* 0x000010ff04007387 */ /* 0x0001e40000100c00 */
[----:B0-----:R-:W-:-:S02]  /*0140*/  VIADD R4, R4, 0x40 ;  /* 0x0000004004047836 */ /* 0x001fc40000000000 */
[----:B------:R-:W-:Y:S05]  /*0150*/  @P1 BRA `(.L_x_2) ;  /* 0xfffffffc00e01947 */ /* 0x000fea000383ffff */
.L_x_1:
[----:B------:R-:W-:Y:S05]  /*0160*/  @!P0 BRA `(.L_x_0) ;  /* 0x0000000000588947 */ /* 0x000fea0003800000 */
[----:B------:R-:W-:Y:S02]  /*0170*/  ISETP.GE.U32.AND P0, PT, R5, 0x8, PT ;  /* 0x000000080500780c */ /* 0x000fe40003f06070 */
[----:B------:R-:W-:-:S04]  /*0180*/  LOP3.LUT R3, R9, 0x7, RZ, 0xc0, !PT ;  /* 0x0000000709037812 */ /* 0x000fc800078ec0ff */
[----:B------:R-:W-:-:S07]  /*0190*/  ISETP.NE.AND P1, PT, R3, RZ, PT ;  /* 0x000000ff0300720c */ /* 0x000fce0003f25270 */
[C---:B------:R-:W-:Y:S02]  /*01a0*/  @P0 IMAD R4, R2.reuse, 0x4, R1 ;  /* 0x0000000402040824 */ /* 0x040fe400078e0201 */
[----:B------:R-:W-:-:S03]  /*01b0*/  @P0 VIADD R2, R2, 0x8 ;  /* 0x0000000802020836 */ /* 0x000fc60000000000 */
[----:B------:R0:W-:Y:S04]  /*01c0*/  @P0 STL.128 [R4], RZ ;  /* 0x000000ff04000387 */ /* 0x0001e80000100c00 */
[----:B------:R0:W-:Y:S01]  /*01d0*/  @P0 STL.128 [R4+0x10], RZ ;  /* 0x000010ff04000387 */ /* 0x0001e20000100c00 */
[----:B------:R-:W-:Y:S05]  /*01e0*/  @!P1 BRA `(.L_x_0) ;  /* 0x0000000000389947 */ /* 0x000fea0003800000 */
[----:B------:R-:W-:Y:S02]  /*01f0*/  ISETP.GE.U32.AND P0, PT, R3, 0x4, PT ;  /* 0x000000040300780c */ /* 0x000fe40003f06070 */
[----:B------:R-:W-:-:S04]  /*0200*/  LOP3.LUT R3, R9, 0x3, RZ, 0xc0, !PT ;  /* 0x0000000309037812 */ /* 0x000fc800078ec0ff */
[----:B------:R-:W-:-:S07]  /*0210*/  ISETP.NE.AND P1, PT, R3, RZ, PT ;  /* 0x000000ff0300720c */ /* 0x000fce0003f25270 */
[C---:B0-----:R-:W-:Y:S01]  /*0220*/  @P0 LEA R4, R2.reuse, R1, 0x2 ;  /* 0x0000000102040211 */ /* 0x041fe200078e10ff */
[----:B------:R-:W-:-:S04]  /*0230*/  @P0 VIADD R2, R2, 0x4 ;  /* 0x0000000402020836 */ /* 0x000fc80000000000 */
[----:B------:R1:W-:Y:S01]  /*0240*/  @P0 STL.128 [R4], RZ ;  /* 0x000000ff04000387 */ /* 0x0003e20000100c00 */
[----:B------:R-:W-:Y:S05]  /*0250*/  @!P1 BRA `(.L_x_0) ;  /* 0x00000000001c9947 */ /* 0x000fea0003800000 */
[----:B------:R-:W-:Y:S02]  /*0260*/  IMAD R2, R2, 0x4, R1 ;  /* 0x0000000402027824 */ /* 0x000fe400078e0201 */
[----:B------:R-:W-:-:S07]  /*0270*/  IMAD.MOV R3, RZ, RZ, -R3 ;  /* 0x000000ffff037224 */ /* 0x000fce00078e0a03 */
.L_x_3:
[----:B------:R-:W-:Y:S01]  /*0280*/  VIADD R3, R3, 0x1 ;  /* 0x0000000103037836 */ /* 0x000fe20000000000 */
[----:B------:R0:W-:Y:S04]  /*0290*/  STL [R2], RZ ;  /* 0x000000ff02007387 */ /* 0x0001e80000100800 */
[----:B------:R-:W-:Y:S02]  /*02a0*/  ISETP.NE.AND P0, PT, R3, RZ, PT ;  /* 0x000000ff0300720c */ /* 0x000fe40003f05270 */
[----:B0-----:R-:W-:-:S11]  /*02b0*/  IADD3 R2, PT, PT, R2, 0x4, RZ ;  /* 0x0000000402027810 */ /* 0x001fd60007ffe0ff */
[----:B------:R-:W-:Y:S05]  /*02c0*/  @P0 BRA `(.L_x_3) ;  /* 0xfffffffc00ec0947 */ /* 0x000fea000383ffff */
.L_x_0:
[----:B------:R-:W-:-:S13]  /*02d0*/  ISETP.GE.AND P0, PT, R0, R9, PT ;  /* 0x000000090000720c */ /* 0x000fda0003f06270 */
[----:B------:R-:W-:Y:S05]  /*02e0*/  @P0 EXIT ;  /* 0x000000000000094d */ /* 0x000fea0003800000 */
[----:B------:R-:W-:Y:S01]  /*02f0*/  BSSY.RECONVERGENT B0, `(.L_x_4) ;  /* 0x000000c000007945 */ /* 0x000fe20003800200 */
[----:B------:R-:W-:Y:S01]  /*0300*/  IMAD.MOV.U32 R2, RZ, RZ, R0 ;  /* 0x000000ffff027224 */ /* 0x000fe200078e0000 */
[----:B------:R-:W2:Y:S01]  /*0310*/  LDCU UR4, c[0x0][0x360] ;  /* 0x00006c00ff0477ac */ /* 0x000ea20008000800 */
[----:B------:R-:W3:Y:S05]  /*0320*/  LDCU.64 UR6, c[0x0][0x358] ;  /* 0x00006b00ff0677ac */ /* 0x000eea0008000a00 */
.L_x_5:
[----:B0-----:R-:W-:-:S05]  /*0330*/  IMAD R3, R2, 0x4, R1 ;  /* 0x0000000402037824 */ /* 0x001fca00078e0201 */
[----:B01--4-:R-:W4:Y:S01]  /*0340*/  LDL R4, [R3] ;  /* 0x0000000003047983 */ /* 0x013f220000100800 */
[----:B--2---:R-:W-:-:S05]  /*0350*/  VIADD R2, R2, UR4 ;  /* 0x0000000402027c36 */ /* 0x004fca0008000000 */
[----:B------:R-:W-:Y:S01]  /*0360*/  ISETP.GE.AND P0, PT, R2, R9, PT ;  /* 0x000000090200720c */ /* 0x000fe20003f06270 */
[----:B----4-:R-:W-:Y:S02]  /*0370*/  FADD R6, R4, 1 ;  /* 0x3f80000004067421 */ /* 0x010fe40000000000 */
[----:B------:R-:W4:Y:S03]  /*0380*/  LDC.64 R4, c[0x0][0x380] ;  /* 0x0000e000ff047b82 */ /* 0x000f260000000a00 */
[----:B------:R0:W-:Y:S07]  /*0390*/  STL [R3], R6 ;  /* 0x0000000603007387 */ /* 0x0001ee0000100800 */
[----:B------:R-:W-:Y:S05]  /*03a0*/  @!P0 BRA `(.L_x_5) ;  /* 0xfffffffc00e08947 */ /* 0x000fea000383ffff */
[----:B---3--:R-:W-:Y:S05]  /*03b0*/  BSYNC.RECONVERGENT B0 ;  /* 0x0000000000007941 */ /* 0x008fea0003800200 */
.L_x_4:
[----:B0-----:R-:W-:-:S05]  /*03c0*/  LEA R6, R0, R1, 0x2 ;  /* 0x0000000100067211 */ /* 0x001fca00078e10ff */
[----:B-1----:R-:W2:Y:S01]  /*03d0*/  LDL R7, [R6] ;  /* 0x0000000006077983 */ /* 0x002ea20000100800 */
[----:B----4-:R-:W-:-:S04]  /*03e0*/  IMAD.WIDE R2, R0, 0x4, R4 ;  /* 0x0000000400027825 */ /* 0x010fc800078e0204 */
[----:B------:R-:W-:-:S05]  /*03f0*/  VIADD R0, R0, UR4 ;  /* 0x0000000400007c36 */ /* 0x000fca0008000000 */
[----:B------:R-:W-:Y:S01]  /*0400*/  ISETP.GE.AND P0, PT, R0, R9, PT ;  /* 0x000000090000720c */ /* 0x000fe20003f06270 */
[----:B--2---:R1:W-:-:S12]  /*0410*/  STG.E desc[UR6][R2.64], R7 ;  /* 0x0000000702007986 */ /* 0x0043d8000c101906 */
[----:B------:R-:W-:Y:S05]  /*0420*/  @!P0 BRA `(.L_x_4) ;  /* 0xfffffffc00e48947 */ /* 0x000fea000383ffff */
[----:B------:R-:W-:Y:S05]  /*0430*/  EXIT ;  /* 0x000000000000794d */ /* 0x000fea0003800000 */
.L_x_6:
[----:B------:R-:W-:-:S00]  /*0440*/  BRA `(.L_x_6) ;  /* 0xfffffffc00fc7947 */ /* 0x000fc0000383ffff */
[----:B------:R-:W-:-:S00]  /*0450*/  NOP ;  /* 0x0000000000007918 */ /* 0x000fc00000000000 */
        /* <DEDUP_REMOVED lines=10> */
.L_x_15:


//--------------------- .text._Z14test_not_worksPfiii --------------------------
	.section	.text._Z14test_not_worksPfiii,"ax",@progbits
	.align	128
        .global         _Z14test_not_worksPfiii
        .type           _Z14test_not_worksPfiii,@function
        .size           _Z14test_not_worksPfiii,(.L_x_16 - _Z14test_not_worksPfiii)
        .other          _Z14test_not_worksPfiii,@"STO_CUDA_ENTRY STV_DEFAULT"
_Z14test_not_worksPfiii:
.text._Z14test_not_worksPfiii:
        /* <DEDUP_REMOVED lines=14> */
.L_x_9:
[----:B------:R-:W-:Y:S01]  /*00e0*/  VIADD R3, R3, 0x10 ;  /* 0x0000001003037836 */ /* 0x000fe20000000000 */
[----:B------:R-:W-:Y:S04]  /*00f0*/  STL.64 [R4+-0x20], RZ ;  /* 0xffffe0ff04007387 */ /* 0x000fe80000100a00 */
[----:B------:R-:W-:Y:S01]  /*0100*/  ISETP.NE.AND P0, PT, R3, RZ, PT ;  /* 0x000000ff0300720c */ /* 0x000fe20003f05270 */
[----:B------:R-:W-:Y:S04]  /*0110*/  STL.64 [R4+-0x18], RZ ;  /* 0xffffe8ff04007387 */ /* 0x000fe80000100a00 */
[----:B------:R-:W-:Y:S04]  /*0120*/  STL.64 [R4+-0x10], RZ ;  /* 0xfffff0ff04007387 */ /* 0x000fe80000100a00 */
[----:B------:R-:W-:Y:S04]  /*0130*/  STL.64 [R4+-0x8], RZ ;  /* 0xfffff8ff04007387 */ /* 0x000fe80000100a00 */
[----:B------:R-:W-:Y:S04]  /*0140*/  STL.64 [R4], RZ ;  /* 0x000000ff04007387 */ /* 0x000fe80000100a00 */
[----:B------:R-:W-:Y:S04]  /*0150*/  STL.64 [R4+0x8], RZ ;  /* 0x000008ff04007387 */ /* 0x000fe80000100a00 */
[----:B------:R-:W-:Y:S04]  /*0160*/  STL.64 [R4+0x10], RZ ;  /* 0x000010ff04007387 */ /* 0x000fe80000100a00 */
[----:B------:R0:W-:Y:S02]  /*0170*/  STL.64 [R4+0x18], RZ ;  /* 0x000018ff04007387 */ /* 0x0001e40000100a00 */
[----:B0-----:R-:W-:Y:S01]  /*0180*/  IADD3 R4, PT, PT, R4, 0x40, RZ ;  /* 0x0000004004047810 */ /* 0x001fe20007ffe0ff */
[----:B------:R-:W-:Y:S06]  /*0190*/  @P0 BRA `(.L_x_9) ;  /* 0xfffffffc00d00947 */ /* 0x000fec000383ffff */
.L_x_8:
[----:B------:R-:W-:Y:S05]  /*01a0*/  @!P1 BRA `(.L_x_7) ;  /* 0x0000000000649947 */ /* 0x000fea0003800000 */
[----:B------:R-:W-:Y:S02]  /*01b0*/  ISETP.GE.U32.AND P0, PT, R6, 0x8, PT ;  /* 0x000000080600780c */ /* 0x000fe40003f06070 */
[----:B------:R-:W-:-:S04]  /*01c0*/  LOP3.LUT R3, R5, 0x7, RZ, 0xc0, !PT ;  /* 0x0000000705037812 */ /* 0x000fc800078ec0ff */
[----:B------:R-:W-:-:S07]  /*01d0*/  ISETP.NE.AND P1, PT, R3, RZ, PT ;  /* 0x000000ff0300720c */ /* 0x000fce0003f25270 */
[C---:B------:R-:W-:Y:S02]  /*01e0*/  @P0 IMAD R4, R2.reuse, 0x4, R1 ;  /* 0x0000000402040824 */ /* 0x040fe400078e0201 */
[----:B------:R-:W-:-:S03]  /*01f0*/  @P0 VIADD R2, R2, 0x8 ;  /* 0x0000000802020836 */ /* 0x000fc60000000000 */
[----:B------:R0:W-:Y:S04]  /*0200*/  @P0 STL.64 [R4], RZ ;  /* 0x000000ff04000387 */ /* 0x0001e80000100a00 */
[----:B------:R0:W-:Y:S04]  /*0210*/  @P0 STL.64 [R4+0x8], RZ ;  /* 0x000008ff04000387 */ /* 0x0001e80000100a00 */
[----:B------:R0:W-:Y:S04]  /*0220*/  @P0 STL.64 [R4+0x10], RZ ;  /* 0x000010ff04000387 */ /* 0x0001e80000100a00 */
[----:B------:R0:W-:Y:S01]  /*0230*/  @P0 STL.64 [R4+0x18], RZ ;  /* 0x000018ff04000387 */ /* 0x0001e20000100a00 */
[----:B------:R-:W-:Y:S05]  /*0240*/  @!P1 BRA `(.L_x_7) ;  /* 0x00000000003c9947 */ /* 0x000fea0003800000 */
[----:B------:R-:W-:Y:S02]  /*0250*/  ISETP.GE.U32.AND P0, PT, R3, 0x4, PT ;  /* 0x000000040300780c */ /* 0x000fe40003f06070 */
[----:B------:R-:W-:-:S04]  /*0260*/  LOP3.LUT R3, R5, 0x3, RZ, 0xc0, !PT ;  /* 0x0000000305037812 */ /* 0x000fc800078ec0ff */
[----:B------:R-:W-:-:S07]  /*0270*/  ISETP.NE.AND P1, PT, R3, RZ, PT ;  /* 0x000000ff0300720c */ /* 0x000fce0003f25270 */
[C---:B0-----:R-:W-:Y:S02]  /*0280*/  @P0 IMAD R4, R2.reuse, 0x4, R1 ;  /* 0x0000000402040824 */ /* 0x041fe400078e0201 */
[----:B------:R-:W-:-:S03]  /*0290*/  @P0 VIADD R2, R2, 0x4 ;  /* 0x0000000402020836 */ /* 0x000fc60000000000 */
[----:B------:R1:W-:Y:S04]  /*02a0*/  @P0 STL.64 [R4], RZ ;  /* 0x000000ff04000387 */ /* 0x0003e80000100a00 */
[----:B------:R1:W-:Y:S01]  /*02b0*/  @P0 STL.64 [R4+0x8], RZ ;  /* 0x000008ff04000387 */ /* 0x0003e20000100a00 */
[----:B------:R-:W-:Y:S05]  /*02c0*/  @!P1 BRA `(.L_x_7) ;  /* 0x00000000001c9947 */ /* 0x000fea0003800000 */
[----:B------:R-:W-:Y:S01]  /*02d0*/  IMAD R2, R2, 0x4, R1 ;  /* 0x0000000402027824 */ /* 0x000fe200078e0201 */
[----:B------:R-:W-:-:S07]  /*02e0*/  IADD3 R3, PT, PT, -R3, RZ, RZ ;  /* 0x000000ff03037210 */ /* 0x000fce0007ffe1ff */
.L_x_10:
[----:B------:R-:W-:Y:S01]  /*02f0*/  VIADD R3, R3, 0x1 ;  /* 0x0000000103037836 */ /* 0x000fe20000000000 */
[----:B------:R0:W-:Y:S04]  /*0300*/  STL [R2], RZ ;  /* 0x000000ff02007387 */ /* 0x0001e80000100800 */
[----:B------:R-:W-:Y:S01]  /*0310*/  ISETP.NE.AND P0, PT, R3, RZ, PT ;  /* 0x000000ff0300720c */ /* 0x000fe20003f05270 */
[----:B0-----:R-:W-:-:S12]  /*0320*/  VIADD R2, R2, 0x4 ;  /* 0x0000000402027836 */ /* 0x001fd80000000000 */
[----:B------:R-:W-:Y:S05]  /*0330*/  @P0 BRA `(.L_x_10) ;  /* 0xfffffffc00ec0947 */ /* 0x000fea000383ffff */
.L_x_7:
[----:B------:R-:W2:Y:S02]  /*0340*/  LDCU UR4, c[0x0][0x388] ;  /* 0x00007100ff0477ac */ /* 0x000ea40008000800 */
[----:B--2---:R-:W-:-:S13]  /*0350*/  ISETP.GE.AND P0, PT, R0, UR4, PT ;  /* 0x0000000400007c0c */ /* 0x004fda000bf06270 */
[----:B------:R-:W-:Y:S05]  /*0360*/  @P0 EXIT ;  /* 0x000000000000094d */ /* 0x000fea0003800000 */
[----:B------:R-:W2:Y:S01]  /*0370*/  LDC R9, c[0x0][0x38c] ;  /* 0x0000e300ff097b82 */ /* 0x000ea20000000800 */
[----:B------:R-:W-:Y:S01]  /*0380*/  BSSY.RECONVERGENT B0, `(.L_x_11) ;  /* 0x0000026000007945 */ /* 0x000fe20003800200 */
[----:B------:R-:W3:Y:S01]  /*0390*/  LDCU UR4, c[0x0][0x360] ;  /* 0x00006c00ff0477ac */ /* 0x000ee20008000800 */
[----:B------:R-:W4:Y:S05]  /*03a0*/  LDCU.64 UR6, c[0x0][0x358] ;  /* 0x00006b00ff0677ac */ /* 0x000f2a0008000a00 */
[----:B------:R-:W0:Y:S01]  /*03b0*/  LDC R3, c[0x0][0x38c] ;  /* 0x0000e300ff037b82 */ /* 0x000e220000000800 */
[----:B------:R-:W0:Y:S01]  /*03c0*/  LDCU UR5, c[0x0][0x388] ;  /* 0x00007100ff0577ac */ /* 0x000e220008000800 */
[----:B--2---:R-:W-:-:S02]  /*03d0*/  IABS R8, R9 ;  /* 0x0000000900087213 */ /* 0x004fc40000000000 */
[----:B------:R-:W-:Y:S02]  /*03e0*/  ISETP.NE.AND P0, PT, R9, RZ, PT ;  /* 0x000000ff0900720c */ /* 0x000fe40003f05270 */
[----:B------:R-:W2:Y:S01]  /*03f0*/  I2F.RP R2, R8 ;  /* 0x0000000800027306 */ /* 0x000ea20000209400 */
[----:B------:R-:W-:-:S07]  /*0400*/  LOP3.LUT R9, RZ, R9, RZ, 0x33, !PT ;  /* 0x00000009ff097212 */ /* 0x000fce00078e33ff */
[----:B--2---:R-:W0:Y:S02]  /*0410*/  MUFU.RCP R2, R2 ;  /* 0x0000000200027308 */ /* 0x004e240000001000 */
[----:B01----:R-:W-:-:S06]  /*0420*/  VIADD R4, R2, 0xffffffe ;  /* 0x0ffffffe02047836 */ /* 0x003fcc0000000000 */
[----:B------:R0:W1:Y:S02]  /*0430*/  F2I.FTZ.U32.TRUNC.NTZ R5, R4 ;  /* 0x0000000400057305 */ /* 0x000064000021f000 */
[----:B0-----:R-:W-:Y:S02]  /*0440*/  HFMA2 R4, -RZ, RZ, 0, 0 ;  /* 0x00000000ff047431 */ /* 0x001fe400000001ff */
[----:B-1----:R-:W-:-:S04]  /*0450*/  IMAD.MOV R7, RZ, RZ, -R5 ;  /* 0x000000ffff077224 */ /* 0x002fc800078e0a05 */
[----:B------:R-:W-:-:S04]  /*0460*/  IMAD R7, R7, R8, RZ ;  /* 0x0000000807077224 */ /* 0x000fc800078e02ff */
[----:B------:R-:W-:-:S04]  /*0470*/  IMAD.HI.U32 R5, R5, R7, R4 ;  /* 0x0000000705057227 */ /* 0x000fc800078e0004 */
[----:B---34-:R-:W-:-:S07]  /*0480*/  IMAD.MOV.U32 R4, RZ, RZ, R0 ;  /* 0x000000ffff047224 */ /* 0x018fce00078e0000 */
.L_x_12:
[----:B0-----:R-:W-:Y:S02]  /*0490*/  IABS R7, R4 ;  /* 0x0000000400077213 */ /* 0x001fe40000000000 */
[----:B------:R-:W-:-:S03]  /*04a0*/  IABS R2, R3 ;  /* 0x0000000300027213 */ /* 0x000fc60000000000 */
[----:B------:R-:W-:-:S04]  /*04b0*/  IMAD.HI.U32 R6, R5, R7, RZ ;  /* 0x0000000705067227 */ /* 0x000fc800078e00ff */
[----:B------:R-:W-:-:S04]  /*04c0*/  IMAD.MOV R10, RZ, RZ, -R6 ;  /* 0x000000ffff0a7224 */ /* 0x000fc800078e0a06 */
[----:B------:R-:W-:-:S05]  /*04d0*/  IMAD R7, R2, R10, R7 ;  /* 0x0000000a02077224 */ /* 0x000fca00078e0207 */
[----:B------:R-:W-:-:S13]  /*04e0*/  ISETP.GT.U32.AND P2, PT, R8, R7, PT ;  /* 0x000000070800720c */ /* 0x000fda0003f44070 */
[----:B------:R-:W-:Y:S02]  /*04f0*/  @!P2 IMAD.IADD R7, R7, 0x1, -R2 ;  /* 0x000000010707a824 */ /* 0x000fe400078e0a02 */
[----:B------:R-:W-:-:S03]  /*0500*/  @!P2 VIADD R6, R6, 0x1 ;  /* 0x000000010606a836 */ /* 0x000fc60000000000 */
[----:B------:R-:W-:Y:S02]  /*0510*/  ISETP.GE.U32.AND P1, PT, R7, R8, PT ;  /* 0x000000080700720c */ /* 0x000fe40003f26070 */
[----:B------:R-:W-:-:S04]  /*0520*/  LOP3.LUT R7, R4, R3, RZ, 0x3c, !PT ;  /* 0x0000000304077212 */ /* 0x000fc800078e3cff */
[----:B------:R-:W-:-:S07]  /*0530*/  ISETP.GE.AND P3, PT, R7, RZ, PT ;  /* 0x000000ff0700720c */ /* 0x000fce0003f66270 */
[----:B------:R-:W-:-:S06]  /*0540*/  @P1 IADD3 R6, PT, PT, R6, 0x1, RZ ;  /* 0x0000000106061810 */ /* 0x000fcc0007ffe0ff */
[----:B------:R-:W-:-:S05]  /*0550*/  @!P3 IMAD.MOV R6, RZ, RZ, -R6 ;  /* 0x000000ffff06b224 */ /* 0x000fca00078e0a06 */
[----:B------:R-:W-:-:S05]  /*0560*/  SEL R6, R9, R6, !P0 ;  /* 0x0000000609067207 */ /* 0x000fca0004000000 */
[----:B------:R-:W-:-:S05]  /*0570*/  IMAD R6, R6, 0x4, R1 ;  /* 0x0000000406067824 */ /* 0x000fca00078e0201 */
[----:B------:R-:W2:Y:S01]  /*0580*/  LDL R7, [R6] ;  /* 0x0000000006077983 */ /* 0x000ea20000100800 */
[----:B------:R-:W-:-:S05]  /*0590*/  VIADD R4, R4, UR4 ;  /* 0x0000000404047c36 */ /* 0x000fca0008000000 */
[----:B------:R-:W-:Y:S01]  /*05a0*/  ISETP.GE.AND P1, PT, R4, UR5, PT ;  /* 0x0000000504007c0c */ /* 0x000fe2000bf26270 */
[----:B--2---:R-:W-:-:S05]  /*05b0*/  FADD R7, R7, 1 ;  /* 0x3f80000007077421 */ /* 0x004fca0000000000 */
[----:B------:R0:W-:Y:S07]  /*05c0*/  STL [R6], R7 ;  /* 0x0000000706007387 */ /* 0x0001ee0000100800 */
[----:B------:R-:W-:Y:S05]  /*05d0*/  @!P1 BRA `(.L_x_12) ;  /* 0xfffffffc00ac9947 */ /* 0x000fea000383ffff */
[----:B------:R-:W-:Y:S05]  /*05e0*/  BSYNC.RECONVERGENT B0 ;  /* 0x0000000000007941 */ /* 0x000fea0003800200 */
.L_x_11:
[----:B------:R-:W1:Y:S01]  /*05f0*/  I2F.RP R8, R2 ;  /* 0x0000000200087306 */ /* 0x000e620000209400 */
[----:B------:R-:W2:Y:S01]  /*0600*/  LDC R11, c[0x0][0x38c] ;  /* 0x0000e300ff0b7b82 */ /* 0x000ea20000000800 */
[----:B------:R-:W-:Y:S01]  /*0610*/  ISETP.NE.AND P0, PT, R3, RZ, PT ;  /* 0x000000ff0300720c */ /* 0x000fe20003f05270 */
[----:B------:R-:W3:Y:S01]  /*0620*/  LDCU UR5, c[0x0][0x388] ;  /* 0x00007100ff0577ac */ /* 0x000ee20008000800 */
[----:B------:R-:W-:-:S05]  /*0630*/  LOP3.LUT R10, RZ, R3, RZ, 0x33, !PT ;  /* 0x00000003ff0a7212 */ /* 0x000fca00078e33ff */
[----:B------:R-:W4:Y:S01]  /*0640*/  LDC.64 R4, c[0x0][0x380] ;  /* 0x0000e000ff047b82 */ /* 0x000f220000000a00 */
[----:B-1----:R-:W0:Y:S02]  /*0650*/  MUFU.RCP R8, R8 ;  /* 0x0000000800087308 */ /* 0x002e240000001000 */
[----:B0-----:R-:W-:-:S06]  /*0660*/  VIADD R6, R8, 0xffffffe ;  /* 0x0ffffffe08067836 */ /* 0x001fcc0000000000 */
[----:B------:R0:W1:Y:S02]  /*0670*/  F2I.FTZ.U32.TRUNC.NTZ R7, R6 ;  /* 0x0000000600077305 */ /* 0x000064000021f000 */
[----:B0-----:R-:W-:Y:S01]  /*0680*/  IMAD.MOV.U32 R6, RZ, RZ, RZ ;  /* 0x000000ffff067224 */ /* 0x001fe200078e00ff */
[----:B-1----:R-:W-:-:S05]  /*0690*/  IADD3 R9, PT, PT, RZ, -R7, RZ ;  /* 0x80000007ff097210 */ /* 0x002fca0007ffe0ff */
[----:B------:R-:W-:-:S04]  /*06a0*/  IMAD R9, R9, R2, RZ ;  /* 0x0000000209097224 */ /* 0x000fc800078e02ff */
[----:B--234-:R-:W-:-:S07]  /*06b0*/  IMAD.HI.U32 R8, R7, R9, R6 ;  /* 0x0000000907087227 */ /* 0x01cfce00078e0006 */
.L_x_13:
[----:B0-----:R-:W-:Y:S02]  /*06c0*/  IABS R7, R0 ;  /* 0x0000000000077213 */ /* 0x001fe40000000000 */
[----:B------:R-:W-:-:S03]  /*06d0*/  IABS R12, R11 ;  /* 0x0000000b000c7213 */ /* 0x000fc60000000000 */
[----:B------:R-:W-:-:S04]  /*06e0*/  IMAD.HI.U32 R3, R8, R7, RZ ;  /* 0x0000000708037227 */ /* 0x000fc800078e00ff */
[----:B------:R-:W-:-:S04]  /*06f0*/  IMAD.MOV R6, RZ, RZ, -R3 ;  /* 0x000000ffff067224 */ /* 0x000fc800078e0a03 */
[----:B------:R-:W-:Y:S01]  /*0700*/  IMAD R7, R12, R6, R7 ;  /* 0x000000060c077224 */ /* 0x000fe200078e0207 */
[----:B------:R-:W-:-:S04]  /*0710*/  LOP3.LUT R6, R0, R11, RZ, 0x3c, !PT ;  /* 0x0000000b00067212 */ /* 0x000fc800078e3cff */
[----:B------:R-:W-:Y:S02]  /*0720*/  ISETP.GT.U32.AND P2, PT, R2, R7, PT ;  /* 0x000000070200720c */ /* 0x000fe40003f44070 */
[----:B------:R-:W-:-:S11]  /*0730*/  ISETP.GE.AND P3, PT, R6, RZ, PT ;  /* 0x000000ff0600720c */ /* 0x000fd60003f66270 */
[----:B------:R-:W-:Y:S02]  /*0740*/  @!P2 IMAD.IADD R7, R7, 0x1, -R12 ;  /* 0x000000010707a824 */ /* 0x000fe400078e0a0c */
[----:B------:R-:W-:-:S03]  /*0750*/  @!P2 VIADD R3, R3, 0x1 ;  /* 0x000000010303a836 */ /* 0x000fc60000000000 */
[----:B------:R-:W-:-:S13]  /*0760*/  ISETP.GE.U32.AND P1, PT, R7, R2, PT ;  /* 0x000000020700720c */ /* 0x000fda0003f26070 */
[----:B------:R-:W-:-:S05]  /*0770*/  @P1 IADD3 R3, PT, PT, R3, 0x1, RZ ;  /* 0x0000000103031810 */ /* 0x000fca0007ffe0ff */
[----:B------:R-:W-:-:S05]  /*0780*/  @!P3 IMAD.MOV R3, RZ, RZ, -R3 ;  /* 0x000000ffff03b224 */ /* 0x000fca00078e0a03 */
[----:B------:R-:W-:-:S05]  /*0790*/  SEL R6, R10, R3, !P0 ;  /* 0x000000030a067207 */ /* 0x000fca0004000000 */
[----:B------:R-:W-:-:S06]  /*07a0*/  IMAD R3, R6, 0x4, R1 ;  /* 0x0000000406037824 */ /* 0x000fcc00078e0201 */
[----:B------:R-:W2:Y:S01]  /*07b0*/  LDL R3, [R3] ;  /* 0x0000000003037983 */ /* 0x000ea20000100800 */
[----:B------:R-:W-:-:S04]  /*07c0*/  IMAD.WIDE R6, R0, 0x4, R4 ;  /* 0x0000000400067825 */ /* 0x000fc800078e0204 */
[----:B------:R-:W-:-:S05]  /*07d0*/  VIADD R0, R0, UR4 ;  /* 0x0000000400007c36 */ /* 0x000fca0008000000 */
[----:B------:R-:W-:Y:S01]  /*07e0*/  ISETP.GE.AND P1, PT, R0, UR5, PT ;  /* 0x0000000500007c0c */ /* 0x000fe2000bf26270 */
[----:B--2---:R0:W-:-:S12]  /*07f0*/  STG.E desc[UR6][R6.64], R3 ;  /* 0x0000000306007986 */ /* 0x0041d8000c101906 */
[----:B------:R-:W-:Y:S05]  /*0800*/  @!P1 BRA `(.L_x_13) ;  /* 0xfffffffc00ac9947 */ /* 0x000fea000383ffff */
[----:B------:R-:W-:Y:S05]  /*0810*/  EXIT ;  /* 0x000000000000794d */ /* 0x000fea0003800000 */
.L_x_14:
        /* <DEDUP_REMOVED lines=14> */
.L_x_16:


//--------------------- .nv.shared.reserved.0     --------------------------
	.section	.nv.shared.reserved.0,"aw",@nobits
	.weak		__nv_reservedSMEM_offset_0_alias
	.size		__nv_reservedSMEM_offset_0_alias, 0, 64
	.other		__nv_reservedSMEM_offset_0_alias,@"STO_CUDA_RESERVED_SHARED STV_DEFAULT"
__nv_reservedSMEM_offset_0_alias:
	.zero		0
	.zero		64


//--------------------- .nv.constant0._Z10test_worksPfi --------------------------
	.section	.nv.constant0._Z10test_worksPfi,"a",@progbits
	.sectionflags	@""
	.align	4
.nv.constant0._Z10test_worksPfi:
	.zero		908


//--------------------- .nv.constant0._Z14test_not_worksPfiii --------------------------
	.section	.nv.constant0._Z14test_not_worksPfiii,"a",@progbits
	.sectionflags	@""
	.align	4
.nv.constant0._Z14test_not_worksPfiii:
	.zero		916


//--------------------- SYMBOLS --------------------------

	.type		.nv.reservedSmem.offset0,@object
	.size		.nv.reservedSmem.offset0,0x4
